//
// Generated by NVIDIA NVVM Compiler
//
// Compiler Build ID: CL-36424714
// Cuda compilation tools, release 13.0, V13.0.88
// Based on NVVM 20.0.0
//

.version 9.0
.target sm_100
.address_size 64

	// .globl	_Z12MmaPtxSharedv
.extern .func  (.param .b32 func_retval0) vprintf
(
	.param .b64 vprintf_param_0,
	.param .b64 vprintf_param_1
)
;
// _ZZ12MmaPtxSharedvE5ATile has been demoted
// _ZZ12MmaPtxSharedvE5BTile has been demoted
.global .align 1 .b8 $str[37] = {66, 108, 111, 99, 107, 32, 73, 110, 100, 101, 120, 32, 37, 100, 44, 32, 37, 100, 32, 114, 117, 110, 110, 105, 110, 103, 32, 111, 110, 32, 83, 77, 32, 37, 100, 10};
.global .align 1 .b8 $str$1[35] = {65, 84, 105, 108, 101, 32, 65, 100, 100, 114, 101, 115, 115, 32, 65, 108, 105, 103, 110, 109, 101, 110, 116, 32, 67, 104, 101, 99, 107, 58, 32, 37, 112, 10};
.global .align 1 .b8 $str$2[35] = {66, 84, 105, 108, 101, 32, 65, 100, 100, 114, 101, 115, 115, 32, 65, 108, 105, 103, 110, 109, 101, 110, 116, 32, 67, 104, 101, 99, 107, 58, 32, 37, 112, 10};
.global .align 1 .b8 $str$3[34] = {83, 104, 97, 114, 101, 100, 32, 51, 50, 98, 32, 77, 101, 109, 111, 114, 121, 32, 65, 100, 100, 114, 101, 115, 115, 32, 65, 32, 48, 120, 37, 120, 10};
.global .align 1 .b8 $str$4[18] = {76, 111, 97, 100, 105, 110, 103, 32, 65, 32, 77, 97, 116, 114, 105, 120, 10};
.global .align 1 .b8 $str$5[23] = {76, 111, 97, 100, 105, 110, 103, 32, 65, 32, 77, 97, 116, 114, 105, 120, 32, 100, 111, 110, 101, 10};
.global .align 1 .b8 $str$6[31] = {84, 104, 114, 101, 97, 100, 32, 37, 100, 44, 32, 37, 100, 58, 32, 65, 37, 100, 61, 37, 102, 44, 32, 65, 37, 100, 61, 37, 102, 10};
.global .align 1 .b8 $str$7[18] = {76, 111, 97, 100, 105, 110, 103, 32, 66, 32, 77, 97, 116, 114, 105, 120, 10};
.global .align 1 .b8 $str$8[34] = {83, 104, 97, 114, 101, 100, 32, 51, 50, 98, 32, 77, 101, 109, 111, 114, 121, 32, 65, 100, 100, 114, 101, 115, 115, 32, 66, 32, 48, 120, 37, 120, 10};
.global .align 1 .b8 $str$9[31] = {84, 104, 114, 101, 97, 100, 32, 37, 100, 44, 32, 37, 100, 58, 32, 66, 37, 100, 61, 37, 102, 44, 32, 66, 37, 100, 61, 37, 102, 10};
.global .align 1 .b8 $str$10[43] = {84, 104, 114, 101, 97, 100, 32, 37, 100, 44, 32, 37, 100, 58, 32, 68, 48, 61, 37, 102, 44, 32, 68, 49, 61, 37, 102, 44, 32, 68, 50, 61, 37, 102, 44, 32, 68, 51, 61, 37, 102, 10};

.visible .entry _Z12MmaPtxSharedv()
{
	.local .align 8 .b8 	__local_depot0[40];
	.reg .b64 	%SP;
	.reg .b64 	%SPL;
	.reg .pred 	%p<8>;
	.reg .b16 	%rs<31>;
	.reg .b32 	%r<111>;
	.reg .b32 	%f<21>;
	.reg .b64 	%rd<46>;
	.reg .b64 	%fd<17>;
	// demoted variable
	.shared .align 16 .b8 _ZZ12MmaPtxSharedvE5ATile[512];
	// demoted variable
	.shared .align 16 .b8 _ZZ12MmaPtxSharedvE5BTile[256];
	mov.u64 	%SPL, __local_depot0;
	cvta.local.u64 	%SP, %SPL;
	add.u64 	%rd3, %SP, 0;
	add.u64 	%rd1, %SPL, 0;
	mov.u32 	%r1, %tid.x;
	mov.u32 	%r35, %tid.y;
	or.b32  	%r36, %r1, %r35;
	setp.ne.s32 	%p1, %r36, 0;
	@%p1 bra 	$L__BB0_2;
	mov.u32 	%r38, %ctaid.x;
	mov.u32 	%r39, %ctaid.y;
	// begin inline asm
	mov.u32 %r37, %smid;
	// end inline asm
	st.local.v2.u32 	[%rd1], {%r38, %r39};
	st.local.u32 	[%rd1+8], %r37;
	mov.u64 	%rd4, $str;
	cvta.global.u64 	%rd5, %rd4;
	{ // callseq 0, 0
	.param .b64 param0;
	st.param.b64 	[param0], %rd5;
	.param .b64 param1;
	st.param.b64 	[param1], %rd3;
	.param .b32 retval0;
	call.uni (retval0), 
	vprintf, 
	(
	param0, 
	param1
	);
	ld.param.b32 	%r40, [retval0];
	} // callseq 0
$L__BB0_2:
	setp.ne.s32 	%p2, %r1, 0;
	@%p2 bra 	$L__BB0_4;
	mov.u32 	%r42, _ZZ12MmaPtxSharedvE5ATile;
	cvt.u64.u32 	%rd7, %r42;
	cvta.shared.u64 	%rd8, %rd7;
	st.local.u64 	[%rd1], %rd8;
	mov.u64 	%rd9, $str$1;
	cvta.global.u64 	%rd10, %rd9;
	{ // callseq 1, 0
	.param .b64 param0;
	st.param.b64 	[param0], %rd10;
	.param .b64 param1;
	st.param.b64 	[param1], %rd3;
	.param .b32 retval0;
	call.uni (retval0), 
	vprintf, 
	(
	param0, 
	param1
	);
	ld.param.b32 	%r43, [retval0];
	} // callseq 1
	mov.u32 	%r45, _ZZ12MmaPtxSharedvE5BTile;
	cvt.u64.u32 	%rd12, %r45;
	cvta.shared.u64 	%rd13, %rd12;
	st.local.u64 	[%rd1], %rd13;
	mov.u64 	%rd14, $str$2;
	cvta.global.u64 	%rd15, %rd14;
	{ // callseq 2, 0
	.param .b64 param0;
	st.param.b64 	[param0], %rd15;
	.param .b64 param1;
	st.param.b64 	[param1], %rd3;
	.param .b32 retval0;
	call.uni (retval0), 
	vprintf, 
	(
	param0, 
	param1
	);
	ld.param.b32 	%r46, [retval0];
	} // callseq 2
$L__BB0_4:
	shl.b32 	%r3, %r1, 2;
	shl.b32 	%r48, %r1, 3;
	// begin inline asm
	cvt.rn.f16.s32 %rs9, %r48;
	// end inline asm
	shl.b32 	%r56, %r1, 4;
	mov.u32 	%r57, _ZZ12MmaPtxSharedvE5ATile;
	add.s32 	%r58, %r57, %r56;
	or.b32  	%r49, %r48, 1;
	// begin inline asm
	cvt.rn.f16.s32 %rs10, %r49;
	// end inline asm
	or.b32  	%r50, %r48, 2;
	// begin inline asm
	cvt.rn.f16.s32 %rs11, %r50;
	// end inline asm
	or.b32  	%r51, %r48, 3;
	// begin inline asm
	cvt.rn.f16.s32 %rs12, %r51;
	// end inline asm
	or.b32  	%r52, %r48, 4;
	// begin inline asm
	cvt.rn.f16.s32 %rs13, %r52;
	// end inline asm
	or.b32  	%r53, %r48, 5;
	// begin inline asm
	cvt.rn.f16.s32 %rs14, %r53;
	// end inline asm
	or.b32  	%r54, %r48, 6;
	// begin inline asm
	cvt.rn.f16.s32 %rs15, %r54;
	// end inline asm
	or.b32  	%r55, %r48, 7;
	// begin inline asm
	cvt.rn.f16.s32 %rs16, %r55;
	// end inline asm
	mov.b32 	%r21, {%rs11, %rs12};
	mov.b32 	%r20, {%rs9, %rs10};
	mov.b32 	%r14, {%rs13, %rs14};
	mov.b32 	%r23, {%rs15, %rs16};
	st.shared.v4.b32 	[%r58], {%r20, %r21, %r14, %r23};
	setp.gt.u32 	%p3, %r1, 15;
	@%p3 bra 	$L__BB0_6;
	shl.b32 	%r59, %r3, 2;
	mov.u32 	%r60, _ZZ12MmaPtxSharedvE5BTile;
	add.s32 	%r61, %r60, %r59;
	st.shared.v4.b32 	[%r61], {%r20, %r21, %r14, %r23};
$L__BB0_6:
	cvta.to.local.u64 	%rd2, %rd3;
	setp.ne.s32 	%p4, %r1, 0;
	mul.wide.u32 	%rd18, %r3, 4;
	cvt.u64.u32 	%rd19, %r57;
	cvta.shared.u64 	%rd20, %rd19;
	add.s64 	%rd16, %rd20, %rd18;
	// begin inline asm
	{
	  .reg .u64 u64addr;
	  cvta.to.shared.u64 u64addr, %rd16;
	  cvt.u32.u64 %r62, u64addr;
	}
	// end inline asm
	@%p4 bra 	$L__BB0_8;
	st.local.u32 	[%rd2], %r62;
	mov.u64 	%rd21, $str$3;
	cvta.global.u64 	%rd22, %rd21;
	{ // callseq 3, 0
	.param .b64 param0;
	st.param.b64 	[param0], %rd22;
	.param .b64 param1;
	st.param.b64 	[param1], %rd3;
	.param .b32 retval0;
	call.uni (retval0), 
	vprintf, 
	(
	param0, 
	param1
	);
	ld.param.b32 	%r64, [retval0];
	} // callseq 3
	mov.u64 	%rd24, $str$4;
	cvta.global.u64 	%rd25, %rd24;
	{ // callseq 4, 0
	.param .b64 param0;
	st.param.b64 	[param0], %rd25;
	.param .b64 param1;
	st.param.b64 	[param1], 0;
	.param .b32 retval0;
	call.uni (retval0), 
	vprintf, 
	(
	param0, 
	param1
	);
	ld.param.b32 	%r66, [retval0];
	} // callseq 4
$L__BB0_8:
	setp.ne.s32 	%p5, %r1, 0;
	// begin inline asm
	ldmatrix.sync.aligned.x4.m8n8.shared.b16 { %r68, %r69, %r70, %r71 }, [%r62];
	// end inline asm
	@%p5 bra 	$L__BB0_10;
	mov.u64 	%rd26, $str$5;
	cvta.global.u64 	%rd27, %rd26;
	{ // callseq 5, 0
	.param .b64 param0;
	st.param.b64 	[param0], %rd27;
	.param .b64 param1;
	st.param.b64 	[param1], 0;
	.param .b32 retval0;
	call.uni (retval0), 
	vprintf, 
	(
	param0, 
	param1
	);
	ld.param.b32 	%r73, [retval0];
	} // callseq 5
$L__BB0_10:
	setp.ne.s32 	%p6, %r1, 0;
	mov.b32 	{%rs19, %rs20}, %r68;
	// begin inline asm
	{  cvt.f32.f16 %f1, %rs19;}

	// end inline asm
	cvt.f64.f32 	%fd1, %f1;
	// begin inline asm
	{  cvt.f32.f16 %f2, %rs20;}

	// end inline asm
	cvt.f64.f32 	%fd2, %f2;
	st.local.v2.u32 	[%rd2], {%r1, %r35};
	mov.b32 	%r75, 0;
	st.local.u32 	[%rd2+8], %r75;
	st.local.f64 	[%rd2+16], %fd1;
	st.local.u32 	[%rd2+24], %r75;
	st.local.f64 	[%rd2+32], %fd2;
	mov.u64 	%rd28, $str$6;
	cvta.global.u64 	%rd29, %rd28;
	{ // callseq 6, 0
	.param .b64 param0;
	st.param.b64 	[param0], %rd29;
	.param .b64 param1;
	st.param.b64 	[param1], %rd3;
	.param .b32 retval0;
	call.uni (retval0), 
	vprintf, 
	(
	param0, 
	param1
	);
	ld.param.b32 	%r76, [retval0];
	} // callseq 6
	mov.b32 	{%rs21, %rs22}, %r69;
	// begin inline asm
	{  cvt.f32.f16 %f3, %rs21;}

	// end inline asm
	cvt.f64.f32 	%fd3, %f3;
	// begin inline asm
	{  cvt.f32.f16 %f4, %rs22;}

	// end inline asm
	cvt.f64.f32 	%fd4, %f4;
	st.local.v2.u32 	[%rd2], {%r1, %r35};
	mov.b32 	%r78, 1;
	st.local.u32 	[%rd2+8], %r78;
	st.local.f64 	[%rd2+16], %fd3;
	st.local.u32 	[%rd2+24], %r78;
	st.local.f64 	[%rd2+32], %fd4;
	{ // callseq 7, 0
	.param .b64 param0;
	st.param.b64 	[param0], %rd29;
	.param .b64 param1;
	st.param.b64 	[param1], %rd3;
	.param .b32 retval0;
	call.uni (retval0), 
	vprintf, 
	(
	param0, 
	param1
	);
	ld.param.b32 	%r79, [retval0];
	} // callseq 7
	mov.b32 	{%rs23, %rs24}, %r70;
	// begin inline asm
	{  cvt.f32.f16 %f5, %rs23;}

	// end inline asm
	cvt.f64.f32 	%fd5, %f5;
	// begin inline asm
	{  cvt.f32.f16 %f6, %rs24;}

	// end inline asm
	cvt.f64.f32 	%fd6, %f6;
	st.local.v2.u32 	[%rd2], {%r1, %r35};
	mov.b32 	%r81, 2;
	st.local.u32 	[%rd2+8], %r81;
	st.local.f64 	[%rd2+16], %fd5;
	st.local.u32 	[%rd2+24], %r81;
	st.local.f64 	[%rd2+32], %fd6;
	{ // callseq 8, 0
	.param .b64 param0;
	st.param.b64 	[param0], %rd29;
	.param .b64 param1;
	st.param.b64 	[param1], %rd3;
	.param .b32 retval0;
	call.uni (retval0), 
	vprintf, 
	(
	param0, 
	param1
	);
	ld.param.b32 	%r82, [retval0];
	} // callseq 8
	mov.b32 	{%rs25, %rs26}, %r71;
	// begin inline asm
	{  cvt.f32.f16 %f7, %rs25;}

	// end inline asm
	cvt.f64.f32 	%fd7, %f7;
	// begin inline asm
	{  cvt.f32.f16 %f8, %rs26;}

	// end inline asm
	cvt.f64.f32 	%fd8, %f8;
	st.local.v2.u32 	[%rd2], {%r1, %r35};
	mov.b32 	%r84, 3;
	st.local.u32 	[%rd2+8], %r84;
	st.local.f64 	[%rd2+16], %fd7;
	st.local.u32 	[%rd2+24], %r84;
	st.local.f64 	[%rd2+32], %fd8;
	{ // callseq 9, 0
	.param .b64 param0;
	st.param.b64 	[param0], %rd29;
	.param .b64 param1;
	st.param.b64 	[param1], %rd3;
	.param .b32 retval0;
	call.uni (retval0), 
	vprintf, 
	(
	param0, 
	param1
	);
	ld.param.b32 	%r85, [retval0];
	} // callseq 9
	@%p6 bra 	$L__BB0_12;
	mov.u64 	%rd31, $str$7;
	cvta.global.u64 	%rd32, %rd31;
	{ // callseq 10, 0
	.param .b64 param0;
	st.param.b64 	[param0], %rd32;
	.param .b64 param1;
	st.param.b64 	[param1], 0;
	.param .b32 retval0;
	call.uni (retval0), 
	vprintf, 
	(
	param0, 
	param1
	);
	ld.param.b32 	%r87, [retval0];
	} // callseq 10
$L__BB0_12:
	setp.ne.s32 	%p7, %r1, 0;
	mov.u32 	%r90, _ZZ12MmaPtxSharedvE5BTile;
	cvt.u64.u32 	%rd34, %r90;
	cvta.shared.u64 	%rd35, %rd34;
	shl.b32 	%r91, %r3, 2;
	cvt.u64.u32 	%rd36, %r91;
	and.b64  	%rd37, %rd36, 240;
	add.s64 	%rd33, %rd35, %rd37;
	// begin inline asm
	{
	  .reg .u64 u64addr;
	  cvta.to.shared.u64 u64addr, %rd33;
	  cvt.u32.u64 %r89, u64addr;
	}
	// end inline asm
	@%p7 bra 	$L__BB0_14;
	st.local.u32 	[%rd2], %r89;
	mov.u64 	%rd38, $str$8;
	cvta.global.u64 	%rd39, %rd38;
	{ // callseq 11, 0
	.param .b64 param0;
	st.param.b64 	[param0], %rd39;
	.param .b64 param1;
	st.param.b64 	[param1], %rd3;
	.param .b32 retval0;
	call.uni (retval0), 
	vprintf, 
	(
	param0, 
	param1
	);
	ld.param.b32 	%r92, [retval0];
	} // callseq 11
$L__BB0_14:
	// begin inline asm
	ldmatrix.sync.aligned.x2.m8n8.shared.b16 { %r94, %r95 }, [%r89];
	// end inline asm
	mov.b32 	{%rs27, %rs28}, %r94;
	// begin inline asm
	{  cvt.f32.f16 %f9, %rs27;}

	// end inline asm
	cvt.f64.f32 	%fd9, %f9;
	// begin inline asm
	{  cvt.f32.f16 %f10, %rs28;}

	// end inline asm
	cvt.f64.f32 	%fd10, %f10;
	st.local.v2.u32 	[%rd2], {%r1, %r35};
	mov.b32 	%r103, 0;
	st.local.u32 	[%rd2+8], %r103;
	st.local.f64 	[%rd2+16], %fd9;
	st.local.u32 	[%rd2+24], %r103;
	st.local.f64 	[%rd2+32], %fd10;
	mov.u64 	%rd41, $str$9;
	cvta.global.u64 	%rd42, %rd41;
	{ // callseq 12, 0
	.param .b64 param0;
	st.param.b64 	[param0], %rd42;
	.param .b64 param1;
	st.param.b64 	[param1], %rd3;
	.param .b32 retval0;
	call.uni (retval0), 
	vprintf, 
	(
	param0, 
	param1
	);
	ld.param.b32 	%r104, [retval0];
	} // callseq 12
	mov.b32 	{%rs29, %rs30}, %r95;
	// begin inline asm
	{  cvt.f32.f16 %f11, %rs29;}

	// end inline asm
	cvt.f64.f32 	%fd11, %f11;
	// begin inline asm
	{  cvt.f32.f16 %f12, %rs30;}

	// end inline asm
	cvt.f64.f32 	%fd12, %f12;
	st.local.v2.u32 	[%rd2], {%r1, %r35};
	mov.b32 	%r106, 1;
	st.local.u32 	[%rd2+8], %r106;
	st.local.f64 	[%rd2+16], %fd11;
	st.local.u32 	[%rd2+24], %r106;
	st.local.f64 	[%rd2+32], %fd12;
	{ // callseq 13, 0
	.param .b64 param0;
	st.param.b64 	[param0], %rd42;
	.param .b64 param1;
	st.param.b64 	[param1], %rd3;
	.param .b32 retval0;
	call.uni (retval0), 
	vprintf, 
	(
	param0, 
	param1
	);
	ld.param.b32 	%r107, [retval0];
	} // callseq 13
	mov.f32 	%f20, 0f00000000;
	// begin inline asm
	mma.sync.aligned.m16n8k16.row.col.f32.f16.f16.f32  { %f13, %f14, %f15, %f16 },  { %r68, %r69, %r70, %r71},  { %r94, %r95 },  { %f20, %f20, %f20, %f20 };
	// end inline asm
	cvt.f64.f32 	%fd13, %f13;
	cvt.f64.f32 	%fd14, %f14;
	cvt.f64.f32 	%fd15, %f15;
	cvt.f64.f32 	%fd16, %f16;
	st.local.v2.u32 	[%rd2], {%r1, %r35};
	st.local.f64 	[%rd2+8], %fd13;
	st.local.f64 	[%rd2+16], %fd14;
	st.local.f64 	[%rd2+24], %fd15;
	st.local.f64 	[%rd2+32], %fd16;
	mov.u64 	%rd44, $str$10;
	cvta.global.u64 	%rd45, %rd44;
	{ // callseq 14, 0
	.param .b64 param0;
	st.param.b64 	[param0], %rd45;
	.param .b64 param1;
	st.param.b64 	[param1], %rd3;
	.param .b32 retval0;
	call.uni (retval0), 
	vprintf, 
	(
	param0, 
	param1
	);
	ld.param.b32 	%r109, [retval0];
	} // callseq 14
	ret;

}


// ===== COMPILED SASS (sm_100) =====

	.target	sm_100

	.elftype	@"ET_EXEC"


//--------------------- .note.nv.tkinfo           --------------------------
	.section	.note.nv.tkinfo,"",@"SHT_NOTE"
	.sectionflags	@"SHF_NOTE_NV_TKINFO"
	.tkinfo
        /*0018*/ 	.word	0x00000002
        /*0030*/ 	.string	""
        /*0030*/ 	.string	"ptxas"
        /*0030*/ 	.string	"Cuda compilation tools, release 13.0, V13.0.88"
        /*0030*/ 	.string	"Build cuda_13.0.r13.0/compiler.36424714_0"
        /*0030*/ 	.string	"-arch sm_100 -m 64 "



//--------------------- .note.nv.cuinfo           --------------------------
	.section	.note.nv.cuinfo,"",@"SHT_NOTE"
	.sectionflags	@"SHF_NOTE_NV_CUINFO"
        /*0018*/ 	.short	0x0002
        /*001a*/ 	.short	0x0064
        /*001c*/ 	.short	0x0082
	.zero		2


//--------------------- .nv.info                  --------------------------
	.section	.nv.info,"",@"SHT_CUDA_INFO"
	.align	4


	//----- nvinfo : EIATTR_REGCOUNT
	.align		4
        /*0000*/ 	.byte	0x04, 0x2f
        /*0002*/ 	.short	(.L_12 - .L_11)
	.align		4
.L_11:
        /*0004*/ 	.word	index@(_Z12MmaPtxSharedv)
        /*0008*/ 	.word	0x0000001f


	//----- nvinfo : EIATTR_FRAME_SIZE
	.align		4
.L_12:
        /*000c*/ 	.byte	0x04, 0x11
        /*000e*/ 	.short	(.L_14 - .L_13)
	.align		4
.L_13:
        /*0010*/ 	.word	index@(_Z12MmaPtxSharedv)
        /*0014*/ 	.word	0x00000028


	//----- nvinfo : EIATTR_MIN_STACK_SIZE
	.align		4
.L_14:
        /*0018*/ 	.byte	0x04, 0x12
        /*001a*/ 	.short	(.L_16 - .L_15)
	.align		4
.L_15:
        /*001c*/ 	.word	index@(_Z12MmaPtxSharedv)
        /*0020*/ 	.word	0x00000028
.L_16:


//--------------------- .nv.compat                --------------------------
	.section	.nv.compat,"",@"SHT_CUDA_COMPAT_INFO"
	.align	4
        /*0000*/ 	.byte	0x02, 0x09, 0x00, 0x00, 0x02, 0x02, 0x01, 0x00, 0x02, 0x05, 0x05, 0x00, 0x03, 0x07, 0x01, 0x01
        /*0010*/ 	.byte	0x02, 0x03, 0x00, 0x00, 0x02, 0x06, 0x01, 0x00, 0x04, 0x0b, 0x08, 0x00, 0x09, 0x00, 0x00, 0x00
        /*0020*/ 	.byte	0x00, 0x00, 0x00, 0x00


//--------------------- .nv.info._Z12MmaPtxSharedv --------------------------
	.section	.nv.info._Z12MmaPtxSharedv,"",@"SHT_CUDA_INFO"
	.sectionflags	@""
	.align	4


	//----- nvinfo : EIATTR_CUDA_API_VERSION
	.align		4
        /*0000*/ 	.byte	0x04, 0x37
        /*0002*/ 	.short	(.L_18 - .L_17)
.L_17:
        /*0004*/ 	.word	0x00000082


	//----- nvinfo : EIATTR_SPARSE_MMA_MASK
	.align		4
.L_18:
        /*0008*/ 	.byte	0x03, 0x50
        /*000a*/ 	.short	0x0000


	//----- nvinfo : EIATTR_MAXREG_COUNT
	.align		4
        /*000c*/ 	.byte	0x03, 0x1b
        /*000e*/ 	.short	0x00ff


	//----- nvinfo : EIATTR_EXTERNS
	.align		4
        /*0010*/ 	.byte	0x04, 0x0f
        /*0012*/ 	.short	(.L_20 - .L_19)


	//   ....[0]....
	.align		4
.L_19:
        /*0014*/ 	.word	index@(vprintf)


	//----- nvinfo : EIATTR_MERCURY_ISA_VERSION
	.align		4
.L_20:
        /*0018*/ 	.byte	0x03, 0x5f
        /*001a*/ 	.short	0x0101


	//----- nvinfo : EIATTR_VRC_CTA_INIT_COUNT
	.align		4
        /*001c*/ 	.byte	0x02, 0x4a
	.zero		1
	.zero		1


	//----- nvinfo : EIATTR_SYSCALL_OFFSETS
	.align		4
        /*0020*/ 	.byte	0x04, 0x46
        /*0022*/ 	.short	(.L_22 - .L_21)


	//   ....[0]....
.L_21:
        /*0024*/ 	.word	0x00000180


	//   ....[1]....
        /*0028*/ 	.word	0x000002c0


	//   ....[2]....
        /*002c*/ 	.word	0x000003b0


	//   ....[3]....
        /*0030*/ 	.word	0x000006e0


	//   ....[4]....
        /*0034*/ 	.word	0x00000750


	//   ....[5]....
        /*0038*/ 	.word	0x00000820


	//   ....[6]....
        /*003c*/ 	.word	0x00000970


	//   ....[7]....
        /*0040*/ 	.word	0x00000a90


	//   ....[8]....
        /*0044*/ 	.word	0x00000bb0


	//   ....[9]....
        /*0048*/ 	.word	0x00000cd0


	//   ....[10]....
        /*004c*/ 	.word	0x00000d70


	//   ....[11]....
        /*0050*/ 	.word	0x00000f00


	//   ....[12]....
        /*0054*/ 	.word	0x00001040


	//   ....[13]....
        /*0058*/ 	.word	0x00001170


	//   ....[14]....
        /*005c*/ 	.word	0x000012a0


	//----- nvinfo : EIATTR_EXIT_INSTR_OFFSETS
	.align		4
.L_22:
        /*0060*/ 	.byte	0x04, 0x1c
        /*0062*/ 	.short	(.L_24 - .L_23)


	//   ....[0]....
.L_23:
        /*0064*/ 	.word	0x000012b0


	//----- nvinfo : EIATTR_CRS_STACK_SIZE
	.align		4
.L_24:
        /*0068*/ 	.byte	0x04, 0x1e
        /*006a*/ 	.short	(.L_26 - .L_25)
.L_25:
        /*006c*/ 	.word	0x00000000


	//----- nvinfo : EIATTR_SW_WAR
	.align		4
.L_26:
        /*0070*/ 	.byte	0x04, 0x36
        /*0072*/ 	.short	(.L_28 - .L_27)
.L_27:
        /*0074*/ 	.word	0x00000008
.L_28:


//--------------------- .nv.callgraph             --------------------------
	.section	.nv.callgraph,"",@"SHT_CUDA_CALLGRAPH"
	.align	4
	.sectionentsize	8
	.align		4
        /*0000*/ 	.word	0x00000000
	.align		4
        /*0004*/ 	.word	0xffffffff
	.align		4
        /*0008*/ 	.word	index@(_Z12MmaPtxSharedv)
	.align		4
        /*000c*/ 	.word	index@(vprintf)
	.align		4
        /*0010*/ 	.word	0x00000000
	.align		4
        /*0014*/ 	.word	0xfffffffe
	.align		4
        /*0018*/ 	.word	0x00000000
	.align		4
        /*001c*/ 	.word	0xfffffffd
	.align		4
        /*0020*/ 	.word	0x00000000
	.align		4
        /*0024*/ 	.word	0xfffffffc


//--------------------- .nv.constant4             --------------------------
	.section	.nv.constant4,"a",@progbits
	.align	8
	.align		8
.nv.constant4:
        /*0000*/ 	.dword	vprintf
	.align		8
        /*0008*/ 	.dword	$str
	.align		8
        /*0010*/ 	.dword	$str$1
	.align		8
        /*0018*/ 	.dword	$str$2
	.align		8
        /*0020*/ 	.dword	$str$3
	.align		8
        /*0028*/ 	.dword	$str$4
	.align		8
        /*0030*/ 	.dword	$str$5
	.align		8
        /*0038*/ 	.dword	$str$6
	.align		8
        /*0040*/ 	.dword	$str$7
	.align		8
        /*0048*/ 	.dword	$str$8
	.align		8
        /*0050*/ 	.dword	$str$9
	.align		8
        /*0058*/ 	.dword	$str$10


//--------------------- .text._Z12MmaPtxSharedv   --------------------------
	.section	.text._Z12MmaPtxSharedv,"ax",@progbits
	.align	128
        .global         _Z12MmaPtxSharedv
        .type           _Z12MmaPtxSharedv,@function
        .size           _Z12MmaPtxSharedv,(.L_x_20 - _Z12MmaPtxSharedv)
        .other          _Z12MmaPtxSharedv,@"STO_CUDA_ENTRY STV_DEFAULT"
_Z12MmaPtxSharedv:
.text._Z12MmaPtxSharedv:
[----:B------:R-:W0:Y:S01]  /*0000*/  LDC R1, c[0x0][0x37c] ;  /* 0x0000df00ff017b82 */ /* 0x000e220000000800 */
[----:B------:R-:W1:Y:S01]  /*0010*/  S2R R22, SR_TID.X ;  /* 0x0000000000167919 */ /* 0x000e620000002100 */
[----:B------:R-:W2:Y:S01]  /*0020*/  LDCU UR4, c[0x0][0x2f8] ;  /* 0x00005f00ff0477ac */ /* 0x000ea20008000800 */
[----:B0-----:R-:W-:Y:S01]  /*0030*/  VIADD R1, R1, 0xffffffd8 ;  /* 0xffffffd801017836 */ /* 0x001fe20000000000 */
[----:B------:R-:W-:Y:S01]  /*0040*/  BSSY.RECONVERGENT B6, `(.L_x_0) ;  /* 0x0000015000067945 */ /* 0x000fe20003800200 */
[----:B------:R-:W1:Y:S01]  /*0050*/  S2R R23, SR_TID.Y ;  /* 0x0000000000177919 */ /* 0x000e620000002200 */
[----:B------:R-:W0:Y:S02]  /*0060*/  LDCU UR5, c[0x0][0x2fc] ;  /* 0x00005f80ff0577ac */ /* 0x000e240008000800 */
[----:B--2---:R-:W-:-:S05]  /*0070*/  IADD3 R26, P1, PT, R1, UR4, RZ ;  /* 0x00000004011a7c10 */ /* 0x004fca000ff3e0ff */
[----:B0-----:R-:W-:Y:S01]  /*0080*/  IMAD.X R2, RZ, RZ, UR5, P1 ;  /* 0x00000005ff027e24 */ /* 0x001fe200088e06ff */
[----:B-1----:R-:W-:-:S13]  /*0090*/  LOP3.LUT P0, RZ, R22, R23, RZ, 0xfc, !PT ;  /* 0x0000001716ff7212 */ /* 0x002fda000780fcff */
[----:B------:R-:W-:Y:S05]  /*00a0*/  @P0 BRA `(.L_x_1) ;  /* 0x0000000000380947 */ /* 0x000fea0003800000 */
[----:B------:R-:W0:Y:S01]  /*00b0*/  S2R R10, SR_CTAID.X ;  /* 0x00000000000a7919 */ /* 0x000e220000002500 */
[----:B------:R-:W-:Y:S01]  /*00c0*/  MOV R0, 0x0 ;  /* 0x0000000000007802 */ /* 0x000fe20000000f00 */
[----:B------:R-:W1:Y:S01]  /*00d0*/  LDCU.64 UR4, c[0x4][0x8] ;  /* 0x01000100ff0477ac */ /* 0x000e620008000a00 */
[----:B------:R-:W-:Y:S01]  /*00e0*/  MOV R6, R26 ;  /* 0x0000001a00067202 */ /* 0x000fe20000000f00 */
[----:B------:R-:W0:Y:S01]  /*00f0*/  S2R R11, SR_CTAID.Y ;  /* 0x00000000000b7919 */ /* 0x000e220000002600 */
[----:B------:R2:W3:Y:S01]  /*0100*/  LDC.64 R8, c[0x4][R0] ;  /* 0x0100000000087b82 */ /* 0x0004e20000000a00 */
[----:B------:R-:W-:Y:S01]  /*0110*/  IMAD.MOV.U32 R7, RZ, RZ, R2 ;  /* 0x000000ffff077224 */ /* 0x000fe200078e0002 */
[----:B------:R-:W4:Y:S01]  /*0120*/  S2R R12, SR_VIRTUALSMID ;  /* 0x00000000000c7919 */ /* 0x000f220000004300 */
[----:B-1----:R-:W-:Y:S02]  /*0130*/  IMAD.U32 R4, RZ, RZ, UR4 ;  /* 0x00000004ff047e24 */ /* 0x002fe4000f8e00ff */
[----:B------:R-:W-:Y:S01]  /*0140*/  IMAD.U32 R5, RZ, RZ, UR5 ;  /* 0x00000005ff057e24 */ /* 0x000fe2000f8e00ff */
[----:B0-----:R2:W-:Y:S04]  /*0150*/  STL.64 [R1], R10 ;  /* 0x0000000a01007387 */ /* 0x0015e80000100a00 */
[----:B----4-:R2:W-:Y:S02]  /*0160*/  STL [R1+0x8], R12 ;  /* 0x0000080c01007387 */ /* 0x0105e40000100800 */
[----:B------:R-:W-:-:S07]  /*0170*/  LEPC R20, `(.L_x_1) ;  /* 0x000000001014794e */ /* 0x000fce0000000000 */
[----:B--23--:R-:W-:Y:S05]  /*0180*/  CALL.ABS.NOINC R8 ;  /* 0x0000000008007343 */ /* 0x00cfea0003c00000 */
.L_x_1:
[----:B------:R-:W-:Y:S05]  /*0190*/  BSYNC.RECONVERGENT B6 ;  /* 0x0000000000067941 */ /* 0x000fea0003800200 */
.L_x_0:
[----:B------:R-:W-:Y:S01]  /*01a0*/  ISETP.NE.AND P0, PT, R22, RZ, PT ;  /* 0x000000ff1600720c */ /* 0x000fe20003f05270 */
[----:B------:R-:W-:-:S12]  /*01b0*/  BSSY.RECONVERGENT B6, `(.L_x_2) ;  /* 0x0000021000067945 */ /* 0x000fd80003800200 */
[----:B------:R-:W-:Y:S05]  /*01c0*/  @P0 BRA `(.L_x_3) ;  /* 0x00000000007c0947 */ /* 0x000fea0003800000 */
[----:B------:R-:W0:Y:S01]  /*01d0*/  S2R R8, SR_CgaCtaId ;  /* 0x0000000000087919 */ /* 0x000e220000008800 */
[----:B------:R-:W-:Y:S01]  /*01e0*/  MOV R17, 0x400 ;  /* 0x0000040000117802 */ /* 0x000fe20000000f00 */
[----:B------:R-:W1:Y:S01]  /*01f0*/  LDCU.64 UR4, c[0x4][0x10] ;  /* 0x01000200ff0477ac */ /* 0x000e620008000a00 */
[----:B------:R-:W-:Y:S01]  /*0200*/  MOV R16, 0x0 ;  /* 0x0000000000107802 */ /* 0x000fe20000000f00 */
[----:B------:R-:W2:Y:S01]  /*0210*/  S2R R3, SR_SWINHI ;  /* 0x0000000000037919 */ /* 0x000ea20000002f00 */
[----:B------:R-:W-:Y:S01]  /*0220*/  MOV R6, R26 ;  /* 0x0000001a00067202 */ /* 0x000fe20000000f00 */
[----:B------:R-:W-:Y:S01]  /*0230*/  IMAD.MOV.U32 R7, RZ, RZ, R2 ;  /* 0x000000ffff077224 */ /* 0x000fe200078e0002 */
[----:B------:R3:W4:Y:S01]  /*0240*/  LDC.64 R10, c[0x4][R16] ;  /* 0x01000000100a7b82 */ /* 0x0007220000000a00 */
[----:B-1----:R-:W-:Y:S02]  /*0250*/  IMAD.U32 R4, RZ, RZ, UR4 ;  /* 0x00000004ff047e24 */ /* 0x002fe4000f8e00ff */
[----:B------:R-:W-:Y:S01]  /*0260*/  IMAD.U32 R5, RZ, RZ, UR5 ;  /* 0x00000005ff057e24 */ /* 0x000fe2000f8e00ff */
[----:B0-----:R-:W-:-:S04]  /*0270*/  LEA R8, R8, R17, 0x18 ;  /* 0x0000001108087211 */ /* 0x001fc800078ec0ff */
[----:B------:R-:W-:Y:S02]  /*0280*/  MOV R8, R8 ;  /* 0x0000000800087202 */ /* 0x000fe40000000f00 */
[----:B--2---:R-:W-:-:S05]  /*0290*/  MOV R9, R3 ;  /* 0x0000000300097202 */ /* 0x004fca0000000f00 */
[----:B------:R3:W-:Y:S02]  /*02a0*/  STL.64 [R1], R8 ;  /* 0x0000000801007387 */ /* 0x0007e40000100a00 */
[----:B------:R-:W-:-:S07]  /*02b0*/  LEPC R20, `(.L_x_4) ;  /* 0x000000001014794e */ /* 0x000fce0000000000 */
[----:B---34-:R-:W-:Y:S05]  /*02c0*/  CALL.ABS.NOINC R10 ;  /* 0x000000000a007343 */ /* 0x018fea0003c00000 */
.L_x_4:
[----:B------:R-:W0:Y:S01]  /*02d0*/  S2R R8, SR_CgaCtaId ;  /* 0x0000000000087919 */ /* 0x000e220000008800 */
[----:B------:R-:W-:Y:S01]  /*02e0*/  VIADD R17, R17, 0x200 ;  /* 0x0000020011117836 */ /* 0x000fe20000000000 */
[----:B------:R-:W1:Y:S01]  /*02f0*/  LDCU.64 UR4, c[0x4][0x18] ;  /* 0x01000300ff0477ac */ /* 0x000e620008000a00 */
[----:B------:R-:W-:Y:S01]  /*0300*/  IMAD.MOV.U32 R6, RZ, RZ, R26 ;  /* 0x000000ffff067224 */ /* 0x000fe200078e001a */
[----:B------:R-:W2:Y:S01]  /*0310*/  S2R R3, SR_SWINHI ;  /* 0x0000000000037919 */ /* 0x000ea20000002f00 */
[----:B------:R-:W-:Y:S02]  /*0320*/  IMAD.MOV.U32 R7, RZ, RZ, R2 ;  /* 0x000000ffff077224 */ /* 0x000fe400078e0002 */
[----:B-1----:R-:W-:Y:S01]  /*0330*/  IMAD.U32 R4, RZ, RZ, UR4 ;  /* 0x00000004ff047e24 */ /* 0x002fe2000f8e00ff */
[----:B------:R-:W-:Y:S02]  /*0340*/  MOV R5, UR5 ;  /* 0x0000000500057c02 */ /* 0x000fe40008000f00 */
[----:B0-----:R-:W-:-:S02]  /*0350*/  LEA R8, R8, R17, 0x18 ;  /* 0x0000001108087211 */ /* 0x001fc400078ec0ff */
[----:B------:R-:W0:Y:S02]  /*0360*/  LDC.64 R16, c[0x4][R16] ;  /* 0x0100000010107b82 */ /* 0x000e240000000a00 */
[----:B------:R-:W-:Y:S02]  /*0370*/  MOV R8, R8 ;  /* 0x0000000800087202 */ /* 0x000fe40000000f00 */
[----:B--2---:R-:W-:-:S05]  /*0380*/  MOV R9, R3 ;  /* 0x0000000300097202 */ /* 0x004fca0000000f00 */
[----:B------:R1:W-:Y:S02]  /*0390*/  STL.64 [R1], R8 ;  /* 0x0000000801007387 */ /* 0x0003e40000100a00 */
[----:B------:R-:W-:-:S07]  /*03a0*/  LEPC R20, `(.L_x_3) ;  /* 0x000000001014794e */ /* 0x000fce0000000000 */
[----:B01----:R-:W-:Y:S05]  /*03b0*/  CALL.ABS.NOINC R16 ;  /* 0x0000000010007343 */ /* 0x003fea0003c00000 */
.L_x_3:
[----:B------:R-:W-:Y:S05]  /*03c0*/  BSYNC.RECONVERGENT B6 ;  /* 0x0000000000067941 */ /* 0x000fea0003800200 */
.L_x_2:
[----:B------:R-:W0:Y:S01]  /*03d0*/  S2R R14, SR_CgaCtaId ;  /* 0x00000000000e7919 */ /* 0x000e220000008800 */
[C---:B------:R-:W-:Y:S01]  /*03e0*/  IMAD.SHL.U32 R3, R22.reuse, 0x8, RZ ;  /* 0x0000000816037824 */ /* 0x040fe200078e00ff */
[----:B------:R-:W-:Y:S01]  /*03f0*/  ISETP.GT.U32.AND P0, PT, R22, 0xf, PT ;  /* 0x0000000f1600780c */ /* 0x000fe20003f04070 */
[----:B------:R-:W1:Y:S02]  /*0400*/  LDCU UR4, c[0x0][0x2f8] ;  /* 0x00005f00ff0477ac */ /* 0x000e640008000800 */
[----:B------:R2:W-:Y:S01]  /*0410*/  I2F.F16 R4, R3 ;  /* 0x0000000300047306 */ /* 0x0005e20000200c00 */
[C---:B------:R-:W-:Y:S01]  /*0420*/  IADD3 R0, PT, PT, R3.reuse, 0x1, RZ ;  /* 0x0000000103007810 */ /* 0x040fe20007ffe0ff */
[C---:B------:R-:W-:Y:S01]  /*0430*/  VIADD R6, R3.reuse, 0x2 ;  /* 0x0000000203067836 */ /* 0x040fe20000000000 */
[C---:B------:R-:W-:Y:S01]  /*0440*/  IADD3 R10, PT, PT, R3.reuse, 0x6, RZ ;  /* 0x00000006030a7810 */ /* 0x040fe20007ffe0ff */
[C---:B------:R-:W-:Y:S02]  /*0450*/  VIADD R7, R3.reuse, 0x3 ;  /* 0x0000000303077836 */ /* 0x040fe40000000000 */
[----:B------:R-:W-:-:S02]  /*0460*/  VIADD R8, R3, 0x4 ;  /* 0x0000000403087836 */ /* 0x000fc40000000000 */
[C---:B------:R-:W-:Y:S01]  /*0470*/  VIADD R12, R3.reuse, 0x7 ;  /* 0x00000007030c7836 */ /* 0x040fe20000000000 */
[----:B------:R3:W4:Y:S01]  /*0480*/  I2F.F16 R5, R0 ;  /* 0x0000000000057306 */ /* 0x0007220000200c00 */
[----:B--2---:R-:W-:Y:S02]  /*0490*/  VIADD R3, R3, 0x5 ;  /* 0x0000000503037836 */ /* 0x004fe40000000000 */
[----:B-1----:R-:W-:-:S05]  /*04a0*/  VIADD R28, R26, -UR4 ;  /* 0x800000041a1c7c36 */ /* 0x002fca0008000000 */
[----:B------:R-:W-:Y:S01]  /*04b0*/  I2F.F16 R6, R6 ;  /* 0x0000000600067306 */ /* 0x000fe20000200c00 */
[----:B---3--:R-:W1:Y:S01]  /*04c0*/  S2R R0, SR_SWINHI ;  /* 0x0000000000007919 */ /* 0x008e620000002f00 */
[----:B----4-:R-:W-:-:S06]  /*04d0*/  PRMT R4, R4, 0x5410, R5 ;  /* 0x0000541004047816 */ /* 0x010fcc0000000005 */
[----:B------:R2:W3:Y:S08]  /*04e0*/  I2F.F16 R9, R7 ;  /* 0x0000000700097306 */ /* 0x0004f00000200c00 */
[----:B------:R-:W-:Y:S01]  /*04f0*/  I2F.F16 R8, R8 ;  /* 0x0000000800087306 */ /* 0x000fe20000200c00 */
[----:B--2---:R-:W-:-:S04]  /*0500*/  MOV R7, 0x400 ;  /* 0x0000040000077802 */ /* 0x004fc80000000f00 */
[----:B0-----:R-:W-:Y:S01]  /*0510*/  LEA R13, R14, R7, 0x18 ;  /* 0x000000070e0d7211 */ /* 0x001fe200078ec0ff */
[----:B------:R-:W-:Y:S01]  /*0520*/  @!P0 VIADD R15, R7, 0x200 ;  /* 0x00000200070f8836 */ /* 0x000fe20000000000 */
[----:B---3--:R-:W-:Y:S01]  /*0530*/  PRMT R5, R6, 0x5410, R9 ;  /* 0x0000541006057816 */ /* 0x008fe20000000009 */
[----:B------:R0:W-:Y:S03]  /*0540*/  I2F.F16 R11, R10 ;  /* 0x0000000a000b7306 */ /* 0x0001e60000200c00 */
[----:B------:R-:W-:-:S05]  /*0550*/  @!P0 LEA R15, R14, R15, 0x18 ;  /* 0x0000000f0e0f8211 */ /* 0x000fca00078ec0ff */
[----:B------:R-:W2:Y:S01]  /*0560*/  I2F.F16 R12, R12 ;  /* 0x0000000c000c7306 */ /* 0x000ea20000200c00 */
[----:B0-----:R-:W-:-:S07]  /*0570*/  LEA R10, R22, R13, 0x4 ;  /* 0x0000000d160a7211 */ /* 0x001fce00078e20ff */
[----:B------:R-:W0:Y:S01]  /*0580*/  I2F.F16 R3, R3 ;  /* 0x0000000300037306 */ /* 0x000e220000200c00 */
[----:B--2---:R-:W-:Y:S01]  /*0590*/  PRMT R7, R11, 0x5410, R12 ;  /* 0x000054100b077816 */ /* 0x004fe2000000000c */
[----:B------:R-:W-:Y:S01]  /*05a0*/  @!P0 IMAD R11, R22, 0x10, R15 ;  /* 0x00000010160b8824 */ /* 0x000fe200078e020f */
[----:B0-----:R-:W-:Y:S01]  /*05b0*/  PRMT R6, R8, 0x5410, R3 ;  /* 0x0000541008067816 */ /* 0x001fe20000000003 */
[----:B------:R-:W-:Y:S01]  /*05c0*/  IMAD.SHL.U32 R3, R22, 0x4, RZ ;  /* 0x0000000416037824 */ /* 0x000fe200078e00ff */
[----:B------:R-:W-:Y:S02]  /*05d0*/  MOV R8, R13 ;  /* 0x0000000d00087202 */ /* 0x000fe40000000f00 */
[----:B-1----:R-:W-:Y:S01]  /*05e0*/  MOV R9, R0 ;  /* 0x0000000000097202 */ /* 0x002fe20000000f00 */
[----:B------:R0:W-:Y:S02]  /*05f0*/  STS.128 [R10], R4 ;  /* 0x000000040a007388 */ /* 0x0001e40000000c00 */
[----:B------:R-:W-:-:S02]  /*0600*/  IMAD.WIDE.U32 R8, R3, 0x4, R8 ;  /* 0x0000000403087825 */ /* 0x000fc400078e0008 */
[----:B------:R0:W-:Y:S01]  /*0610*/  @!P0 STS.128 [R11], R4 ;  /* 0x000000040b008388 */ /* 0x0001e20000000c00 */
[----:B------:R-:W-:Y:S02]  /*0620*/  ISETP.NE.AND P0, PT, R22, RZ, PT ;  /* 0x000000ff1600720c */ /* 0x000fe40003f05270 */
[----:B------:R-:W-:-:S11]  /*0630*/  MOV R17, R8 ;  /* 0x0000000800117202 */ /* 0x000fd60000000f00 */
[----:B------:R-:W-:Y:S05]  /*0640*/  @P0 BRA `(.L_x_5) ;  /* 0x0000000000440947 */ /* 0x000fea0003800000 */
[----:B------:R-:W-:Y:S01]  /*0650*/  MOV R16, 0x0 ;  /* 0x0000000000107802 */ /* 0x000fe20000000f00 */
[----:B------:R1:W-:Y:S01]  /*0660*/  STL [R28], R17 ;  /* 0x000000111c007387 */ /* 0x0003e20000100800 */
[----:B------:R-:W2:Y:S01]  /*0670*/  LDCU.64 UR4, c[0x4][0x20] ;  /* 0x01000400ff0477ac */ /* 0x000ea20008000a00 */
[----:B0-----:R-:W-:Y:S01]  /*0680*/  IMAD.MOV.U32 R6, RZ, RZ, R26 ;  /* 0x000000ffff067224 */ /* 0x001fe200078e001a */
[----:B------:R1:W0:Y:S01]  /*0690*/  LDC.64 R8, c[0x4][R16] ;  /* 0x0100000010087b82 */ /* 0x0002220000000a00 */
[----:B------:R-:W-:Y:S01]  /*06a0*/  IMAD.MOV.U32 R7, RZ, RZ, R2 ;  /* 0x000000ffff077224 */ /* 0x000fe200078e0002 */
[----:B--2---:R-:W-:Y:S01]  /*06b0*/  MOV R4, UR4 ;  /* 0x0000000400047c02 */ /* 0x004fe20008000f00 */
[----:B-1----:R-:W-:-:S07]  /*06c0*/  IMAD.U32 R5, RZ, RZ, UR5 ;  /* 0x00000005ff057e24 */ /* 0x002fce000f8e00ff */
[----:B------:R-:W-:-:S07]  /*06d0*/  LEPC R20, `(.L_x_6) ;  /* 0x000000001014794e */ /* 0x000fce0000000000 */
[----:B0-----:R-:W-:Y:S05]  /*06e0*/  CALL.ABS.NOINC R8 ;  /* 0x0000000008007343 */ /* 0x001fea0003c00000 */
.L_x_6:
[----:B------:R0:W1:Y:S01]  /*06f0*/  LDC.64 R8, c[0x4][R16] ;  /* 0x0100000010087b82 */ /* 0x0000620000000a00 */
[----:B------:R-:W2:Y:S01]  /*0700*/  LDCU.64 UR4, c[0x4][0x28] ;  /* 0x01000500ff0477ac */ /* 0x000ea20008000a00 */
[----:B------:R-:W-:Y:S02]  /*0710*/  CS2R R6, SRZ ;  /* 0x0000000000067805 */ /* 0x000fe4000001ff00 */
[----:B--2---:R-:W-:Y:S01]  /*0720*/  MOV R4, UR4 ;  /* 0x0000000400047c02 */ /* 0x004fe20008000f00 */
[----:B0-----:R-:W-:-:S07]  /*0730*/  IMAD.U32 R5, RZ, RZ, UR5 ;  /* 0x00000005ff057e24 */ /* 0x001fce000f8e00ff */
[----:B------:R-:W-:-:S07]  /*0740*/  LEPC R20, `(.L_x_5) ;  /* 0x000000001014794e */ /* 0x000fce0000000000 */
[----:B-1----:R-:W-:Y:S05]  /*0750*/  CALL.ABS.NOINC R8 ;  /* 0x0000000008007343 */ /* 0x002fea0003c00000 */
.L_x_5:
[----:B------:R-:W-:Y:S01]  /*0760*/  ISETP.NE.AND P0, PT, R22, RZ, PT ;  /* 0x000000ff1600720c */ /* 0x000fe20003f05270 */
[----:B------:R-:W-:Y:S05]  /*0770*/  WARPSYNC.ALL ;  /* 0x0000000000007948 */ /* 0x000fea0003800000 */
[----:B------:R-:W1:Y:S01]  /*0780*/  LDSM.16.M88.4 R16, [R17] ;  /* 0x000000001110783b */ /* 0x000e620000000200 */
[----:B------:R-:W-:Y:S06]  /*0790*/  BSSY.RECONVERGENT B6, `(.L_x_7) ;  /* 0x000000a000067945 */ /* 0x000fec0003800200 */
[----:B------:R-:W-:Y:S05]  /*07a0*/  @P0 BRA `(.L_x_8) ;  /* 0x0000000000200947 */ /* 0x000fea0003800000 */
[----:B------:R-:W-:Y:S01]  /*07b0*/  MOV R0, 0x0 ;  /* 0x0000000000007802 */ /* 0x000fe20000000f00 */
[----:B------:R-:W2:Y:S01]  /*07c0*/  LDCU.64 UR4, c[0x4][0x30] ;  /* 0x01000600ff0477ac */ /* 0x000ea20008000a00 */
[----:B0-----:R-:W-:Y:S02]  /*07d0*/  CS2R R6, SRZ ;  /* 0x0000000000067805 */ /* 0x001fe4000001ff00 */
[----:B------:R0:W3:Y:S01]  /*07e0*/  LDC.64 R8, c[0x4][R0] ;  /* 0x0100000000087b82 */ /* 0x0000e20000000a00 */
[----:B--2---:R-:W-:Y:S02]  /*07f0*/  IMAD.U32 R4, RZ, RZ, UR4 ;  /* 0x00000004ff047e24 */ /* 0x004fe4000f8e00ff */
[----:B0-----:R-:W-:-:S07]  /*0800*/  IMAD.U32 R5, RZ, RZ, UR5 ;  /* 0x00000005ff057e24 */ /* 0x001fce000f8e00ff */
[----:B------:R-:W-:-:S07]  /*0810*/  LEPC R20, `(.L_x_8) ;  /* 0x000000001014794e */ /* 0x000fce0000000000 */
[----:B-1-3--:R-:W-:Y:S05]  /*0820*/  CALL.ABS.NOINC R8 ;  /* 0x0000000008007343 */ /* 0x00afea0003c00000 */
.L_x_8:
[----:B------:R-:W-:Y:S05]  /*0830*/  BSYNC.RECONVERGENT B6 ;  /* 0x0000000000067941 */ /* 0x000fea0003800200 */
.L_x_7:
[--C-:B01----:R-:W-:Y:S01]  /*0840*/  HADD2.F32 R10, -RZ, R16.reuse.H0_H0 ;  /* 0x20000010ff0a7230 */ /* 0x103fe20000004100 */
[----:B------:R-:W-:Y:S01]  /*0850*/  MOV R24, 0x0 ;  /* 0x0000000000187802 */ /* 0x000fe20000000f00 */
[----:B------:R-:W-:Y:S01]  /*0860*/  HADD2.F32 R0, -RZ, R16.H1_H1 ;  /* 0x30000010ff007230 */ /* 0x000fe20000004100 */
[----:B------:R0:W-:Y:S01]  /*0870*/  STL.64 [R28], R22 ;  /* 0x000000161c007387 */ /* 0x0001e20000100a00 */
[----:B------:R-:W1:Y:S01]  /*0880*/  LDCU.64 UR4, c[0x4][0x38] ;  /* 0x01000700ff0477ac */ /* 0x000e620008000a00 */
[----:B------:R0:W2:Y:S01]  /*0890*/  LDC.64 R8, c[0x4][R24] ;  /* 0x0100000018087b82 */ /* 0x0000a20000000a00 */
[----:B------:R-:W3:Y:S01]  /*08a0*/  F2F.F64.F32 R10, R10 ;  /* 0x0000000a000a7310 */ /* 0x000ee20000201800 */
[----:B------:R0:W-:Y:S01]  /*08b0*/  STL [R28+0x8], RZ ;  /* 0x000008ff1c007387 */ /* 0x0001e20000100800 */
[----:B------:R-:W-:Y:S01]  /*08c0*/  ISETP.NE.AND P0, PT, R22, RZ, PT ;  /* 0x000000ff1600720c */ /* 0x000fe20003f05270 */
[----:B------:R-:W-:Y:S02]  /*08d0*/  IMAD.MOV.U32 R6, RZ, RZ, R26 ;  /* 0x000000ffff067224 */ /* 0x000fe400078e001a */
[----:B------:R0:W-:Y:S01]  /*08e0*/  STL [R28+0x18], RZ ;  /* 0x000018ff1c007387 */ /* 0x0001e20000100800 */
[----:B------:R-:W-:-:S02]  /*08f0*/  IMAD.MOV.U32 R7, RZ, RZ, R2 ;  /* 0x000000ffff077224 */ /* 0x000fc400078e0002 */
[----:B------:R4:W5:Y:S01]  /*0900*/  F2F.F64.F32 R12, R0 ;  /* 0x00000000000c7310 */ /* 0x0009620000201800 */
[----:B---3--:R0:W-:Y:S01]  /*0910*/  STL.64 [R28+0x10], R10 ;  /* 0x0000100a1c007387 */ /* 0x0081e20000100a00 */
[----:B-1----:R-:W-:Y:S01]  /*0920*/  MOV R4, UR4 ;  /* 0x0000000400047c02 */ /* 0x002fe20008000f00 */
[----:B------:R-:W-:Y:S01]  /*0930*/  IMAD.U32 R5, RZ, RZ, UR5 ;  /* 0x00000005ff057e24 */ /* 0x000fe2000f8e00ff */
[----:B----4-:R-:W-:Y:S01]  /*0940*/  P2R R0, PR, RZ, 0x1 ;  /* 0x00000001ff007803 */ /* 0x010fe20000000000 */
[----:B-----5:R0:W-:Y:S06]  /*0950*/  STL.64 [R28+0x20], R12 ;  /* 0x0000200c1c007387 */ /* 0x0201ec0000100a00 */
[----:B------:R-:W-:-:S07]  /*0960*/  LEPC R20, `(.L_x_9) ;  /* 0x000000001014794e */ /* 0x000fce0000000000 */
[----:B0-2---:R-:W-:Y:S05]  /*0970*/  CALL.ABS.NOINC R8 ;  /* 0x0000000008007343 */ /* 0x005fea0003c00000 */
.L_x_9:
[--C-:B------:R-:W-:Y:S01]  /*0980*/  HADD2.F32 R10, -RZ, R17.reuse.H0_H0 ;  /* 0x20000011ff0a7230 */ /* 0x100fe20000004100 */
[----:B------:R-:W-:Y:S01]  /*0990*/  MOV R3, 0x1 ;  /* 0x0000000100037802 */ /* 0x000fe20000000f00 */
[----:B------:R-:W-:Y:S01]  /*09a0*/  HADD2.F32 R0, -RZ, R17.H1_H1 ;  /* 0x30000011ff007230 */ /* 0x000fe20000004100 */
[----:B------:R0:W-:Y:S01]  /*09b0*/  STL.64 [R28], R22 ;  /* 0x000000161c007387 */ /* 0x0001e20000100a00 */
[----:B------:R0:W1:Y:S01]  /*09c0*/  LDC.64 R8, c[0x4][R24] ;  /* 0x0100000018087b82 */ /* 0x0000620000000a00 */
[----:B------:R-:W2:Y:S01]  /*09d0*/  LDCU.64 UR4, c[0x4][0x38] ;  /* 0x01000700ff0477ac */ /* 0x000ea20008000a00 */
[----:B------:R-:W3:Y:S01]  /*09e0*/  F2F.F64.F32 R10, R10 ;  /* 0x0000000a000a7310 */ /* 0x000ee20000201800 */
[----:B------:R0:W-:Y:S01]  /*09f0*/  STL [R28+0x8], R3 ;  /* 0x000008031c007387 */ /* 0x0001e20000100800 */
[----:B------:R-:W-:Y:S01]  /*0a00*/  IMAD.MOV.U32 R6, RZ, RZ, R26 ;  /* 0x000000ffff067224 */ /* 0x000fe200078e001a */
[----:B------:R-:W-:Y:S02]  /*0a10*/  MOV R7, R2 ;  /* 0x0000000200077202 */ /* 0x000fe40000000f00 */
[----:B------:R0:W-:Y:S03]  /*0a20*/  STL [R28+0x18], R3 ;  /* 0x000018031c007387 */ /* 0x0001e60000100800 */
[----:B------:R-:W4:Y:S01]  /*0a30*/  F2F.F64.F32 R12, R0 ;  /* 0x00000000000c7310 */ /* 0x000f220000201800 */
[----:B---3--:R0:W-:Y:S01]  /*0a40*/  STL.64 [R28+0x10], R10 ;  /* 0x0000100a1c007387 */ /* 0x0081e20000100a00 */
[----:B--2---:R-:W-:-:S02]  /*0a50*/  IMAD.U32 R4, RZ, RZ, UR4 ;  /* 0x00000004ff047e24 */ /* 0x004fc4000f8e00ff */
[----:B------:R-:W-:Y:S01]  /*0a60*/  IMAD.U32 R5, RZ, RZ, UR5 ;  /* 0x00000005ff057e24 */ /* 0x000fe2000f8e00ff */
[----:B----4-:R0:W-:Y:S06]  /*0a70*/  STL.64 [R28+0x20], R12 ;  /* 0x0000200c1c007387 */ /* 0x0101ec0000100a00 */
[----:B------:R-:W-:-:S07]  /*0a80*/  LEPC R20, `(.L_x_10) ;  /* 0x000000001014794e */ /* 0x000fce0000000000 */
[----:B01----:R-:W-:Y:S05]  /*0a90*/  CALL.ABS.NOINC R8 ;  /* 0x0000000008007343 */ /* 0x003fea0003c00000 */
.L_x_10:
[--C-:B------:R-:W-:Y:S01]  /*0aa0*/  HADD2.F32 R10, -RZ, R18.reuse.H0_H0 ;  /* 0x20000012ff0a7230 */ /* 0x100fe20000004100 */
[----:B------:R0:W-:Y:S01]  /*0ab0*/  STL.64 [R28], R22 ;  /* 0x000000161c007387 */ /* 0x0001e20000100a00 */
[----:B------:R-:W-:Y:S01]  /*0ac0*/  HADD2.F32 R0, -RZ, R18.H1_H1 ;  /* 0x30000012ff007230 */ /* 0x000fe20000004100 */
[----:B------:R0:W1:Y:S01]  /*0ad0*/  LDC.64 R8, c[0x4][R24] ;  /* 0x0100000018087b82 */ /* 0x0000620000000a00 */
[----:B------:R-:W-:Y:S01]  /*0ae0*/  IMAD.MOV.U32 R3, RZ, RZ, 0x2 ;  /* 0x00000002ff037424 */ /* 0x000fe200078e00ff */
[----:B------:R-:W2:Y:S01]  /*0af0*/  LDCU.64 UR4, c[0x4][0x38] ;  /* 0x01000700ff0477ac */ /* 0x000ea20008000a00 */
[----:B------:R-:W3:Y:S01]  /*0b00*/  F2F.F64.F32 R10, R10 ;  /* 0x0000000a000a7310 */ /* 0x000ee20000201800 */
[----:B------:R-:W-:Y:S01]  /*0b10*/  MOV R6, R26 ;  /* 0x0000001a00067202 */ /* 0x000fe20000000f00 */
[----:B------:R-:W-:Y:S01]  /*0b20*/  IMAD.MOV.U32 R7, RZ, RZ, R2 ;  /* 0x000000ffff077224 */ /* 0x000fe200078e0002 */
[----:B------:R0:W-:Y:S04]  /*0b30*/  STL [R28+0x8], R3 ;  /* 0x000008031c007387 */ /* 0x0001e80000100800 */
[----:B------:R0:W-:Y:S01]  /*0b40*/  STL [R28+0x18], R3 ;  /* 0x000018031c007387 */ /* 0x0001e20000100800 */
[----:B------:R-:W4:Y:S03]  /*0b50*/  F2F.F64.F32 R12, R0 ;  /* 0x00000000000c7310 */ /* 0x000f260000201800 */
[----:B---3--:R0:W-:Y:S01]  /*0b60*/  STL.64 [R28+0x10], R10 ;  /* 0x0000100a1c007387 */ /* 0x0081e20000100a00 */
[----:B--2---:R-:W-:-:S02]  /*0b70*/  IMAD.U32 R4, RZ, RZ, UR4 ;  /* 0x00000004ff047e24 */ /* 0x004fc4000f8e00ff */
[----:B------:R-:W-:Y:S01]  /*0b80*/  IMAD.U32 R5, RZ, RZ, UR5 ;  /* 0x00000005ff057e24 */ /* 0x000fe2000f8e00ff */
[----:B----4-:R0:W-:Y:S06]  /*0b90*/  STL.64 [R28+0x20], R12 ;  /* 0x0000200c1c007387 */ /* 0x0101ec0000100a00 */
[----:B------:R-:W-:-:S07]  /*0ba0*/  LEPC R20, `(.L_x_11) ;  /* 0x000000001014794e */ /* 0x000fce0000000000 */
[----:B01----:R-:W-:Y:S05]  /*0bb0*/  CALL.ABS.NOINC R8 ;  /* 0x0000000008007343 */ /* 0x003fea0003c00000 */
.L_x_11:
[--C-:B------:R-:W-:Y:S01]  /*0bc0*/  HADD2.F32 R10, -RZ, R19.reuse.H0_H0 ;  /* 0x20000013ff0a7230 */ /* 0x100fe20000004100 */
[----:B------:R0:W-:Y:S01]  /*0bd0*/  STL.64 [R28], R22 ;  /* 0x000000161c007387 */ /* 0x0001e20000100a00 */
[----:B------:R-:W-:Y:S01]  /*0be0*/  HADD2.F32 R0, -RZ, R19.H1_H1 ;  /* 0x30000013ff007230 */ /* 0x000fe20000004100 */
[----:B------:R0:W1:Y:S01]  /*0bf0*/  LDC.64 R8, c[0x4][R24] ;  /* 0x0100000018087b82 */ /* 0x0000620000000a00 */
[----:B------:R-:W-:Y:S01]  /*0c00*/  IMAD.MOV.U32 R3, RZ, RZ, 0x3 ;  /* 0x00000003ff037424 */ /* 0x000fe200078e00ff */
[----:B------:R-:W2:Y:S01]  /*0c10*/  LDCU.64 UR4, c[0x4][0x38] ;  /* 0x01000700ff0477ac */ /* 0x000ea20008000a00 */
[----:B------:R-:W3:Y:S01]  /*0c20*/  F2F.F64.F32 R10, R10 ;  /* 0x0000000a000a7310 */ /* 0x000ee20000201800 */
[----:B------:R-:W-:Y:S02]  /*0c30*/  IMAD.MOV.U32 R6, RZ, RZ, R26 ;  /* 0x000000ffff067224 */ /* 0x000fe400078e001a */
[----:B------:R0:W-:Y:S01]  /*0c40*/  STL [R28+0x8], R3 ;  /* 0x000008031c007387 */ /* 0x0001e20000100800 */
[----:B------:R-:W-:-:S03]  /*0c50*/  IMAD.MOV.U32 R7, RZ, RZ, R2 ;  /* 0x000000ffff077224 */ /* 0x000fc600078e0002 */
[----:B------:R0:W-:Y:S01]  /*0c60*/  STL [R28+0x18], R3 ;  /* 0x000018031c007387 */ /* 0x0001e20000100800 */
[----:B------:R-:W4:Y:S03]  /*0c70*/  F2F.F64.F32 R12, R0 ;  /* 0x00000000000c7310 */ /* 0x000f260000201800 */
[----:B---3--:R0:W-:Y:S01]  /*0c80*/  STL.64 [R28+0x10], R10 ;  /* 0x0000100a1c007387 */ /* 0x0081e20000100a00 */
[----:B--2---:R-:W-:Y:S01]  /*0c90*/  IMAD.U32 R4, RZ, RZ, UR4 ;  /* 0x00000004ff047e24 */ /* 0x004fe2000f8e00ff */
[----:B------:R-:W-:Y:S02]  /*0ca0*/  MOV R5, UR5 ;  /* 0x0000000500057c02 */ /* 0x000fe40008000f00 */
[----:B----4-:R0:W-:Y:S05]  /*0cb0*/  STL.64 [R28+0x20], R12 ;  /* 0x0000200c1c007387 */ /* 0x0101ea0000100a00 */
[----:B------:R-:W-:-:S07]  /*0cc0*/  LEPC R20, `(.L_x_12) ;  /* 0x000000001014794e */ /* 0x000fce0000000000 */
[----:B01----:R-:W-:Y:S05]  /*0cd0*/  CALL.ABS.NOINC R8 ;  /* 0x0000000008007343 */ /* 0x003fea0003c00000 */
.L_x_12:
[----:B------:R-:W-:Y:S01]  /*0ce0*/  ISETP.NE.AND P6, PT, R22, RZ, PT ;  /* 0x000000ff1600720c */ /* 0x000fe20003fc5270 */
[----:B------:R-:W-:-:S12]  /*0cf0*/  BSSY.RECONVERGENT B6, `(.L_x_13) ;  /* 0x0000009000067945 */ /* 0x000fd80003800200 */
[----:B------:R-:W-:Y:S05]  /*0d00*/  @P6 BRA `(.L_x_14) ;  /* 0x00000000001c6947 */ /* 0x000fea0003800000 */
[----:B------:R-:W0:Y:S01]  /*0d10*/  LDC.64 R24, c[0x4][R24] ;  /* 0x0100000018187b82 */ /* 0x000e220000000a00 */
[----:B------:R-:W1:Y:S01]  /*0d20*/  LDCU.64 UR4, c[0x4][0x40] ;  /* 0x01000800ff0477ac */ /* 0x000e620008000a00 */
[----:B------:R-:W-:Y:S01]  /*0d30*/  CS2R R6, SRZ ;  /* 0x0000000000067805 */ /* 0x000fe2000001ff00 */
[----:B-1----:R-:W-:Y:S01]  /*0d40*/  IMAD.U32 R4, RZ, RZ, UR4 ;  /* 0x00000004ff047e24 */ /* 0x002fe2000f8e00ff */
[----:B------:R-:W-:-:S07]  /*0d50*/  MOV R5, UR5 ;  /* 0x0000000500057c02 */ /* 0x000fce0008000f00 */
[----:B------:R-:W-:-:S07]  /*0d60*/  LEPC R20, `(.L_x_14) ;  /* 0x000000001014794e */ /* 0x000fce0000000000 */
[----:B0-----:R-:W-:Y:S05]  /*0d70*/  CALL.ABS.NOINC R24 ;  /* 0x0000000018007343 */ /* 0x001fea0003c00000 */
.L_x_14:
[----:B------:R-:W-:Y:S05]  /*0d80*/  BSYNC.RECONVERGENT B6 ;  /* 0x0000000000067941 */ /* 0x000fea0003800200 */
.L_x_13:
[----:B------:R-:W0:Y:S01]  /*0d90*/  S2UR UR5, SR_CgaCtaId ;  /* 0x00000000000579c3 */ /* 0x000e220000008800 */
[----:B------:R-:W-:Y:S01]  /*0da0*/  UMOV UR4, 0x400 ;  /* 0x0000040000047882 */ /* 0x000fe20000000000 */
[C---:B------:R-:W-:Y:S01]  /*0db0*/  IMAD.SHL.U32 R0, R22.reuse, 0x10, RZ ;  /* 0x0000001016007824 */ /* 0x040fe200078e00ff */
[----:B------:R-:W-:Y:S01]  /*0dc0*/  UIADD3 UR4, UPT, UPT, UR4, 0x200, URZ ;  /* 0x0000020004047890 */ /* 0x000fe2000fffe0ff */
[----:B------:R-:W-:-:S03]  /*0dd0*/  ISETP.NE.AND P1, PT, R22, RZ, PT ;  /* 0x000000ff1600720c */ /* 0x000fc60003f25270 */
[----:B------:R-:W-:Y:S01]  /*0de0*/  LOP3.LUT R0, R0, 0xf0, RZ, 0xc0, !PT ;  /* 0x000000f000007812 */ /* 0x000fe200078ec0ff */
[----:B------:R-:W1:Y:S01]  /*0df0*/  S2UR UR6, SR_SWINHI ;  /* 0x00000000000679c3 */ /* 0x000e620000002f00 */
[----:B0-----:R-:W-:-:S07]  /*0e00*/  ULEA UR4, UR5, UR4, 0x18 ;  /* 0x0000000405047291 */ /* 0x001fce000f8ec0ff */
[----:B------:R-:W-:Y:S01]  /*0e10*/  UMOV UR4, UR4 ;  /* 0x0000000400047c82 */ /* 0x000fe20008000000 */
[----:B-1----:R-:W-:Y:S01]  /*0e20*/  UMOV UR5, UR6 ;  /* 0x0000000600057c82 */ /* 0x002fe20008000000 */
[----:B------:R-:W-:-:S05]  /*0e30*/  IADD3 R4, P0, PT, R0, UR4, RZ ;  /* 0x0000000400047c10 */ /* 0x000fca000ff1e0ff */
[----:B------:R-:W-:-:S05]  /*0e40*/  IMAD.X R5, RZ, RZ, UR5, P0 ;  /* 0x00000005ff057e24 */ /* 0x000fca00080e06ff */
[----:B------:R-:W-:Y:S01]  /*0e50*/  MOV R25, R4 ;  /* 0x0000000400197202 */ /* 0x000fe20000000f00 */
[----:B------:R-:W-:Y:S06]  /*0e60*/  @P1 BRA `(.L_x_15) ;  /* 0x0000000000281947 */ /* 0x000fec0003800000 */
[----:B------:R-:W-:Y:S01]  /*0e70*/  MOV R8, 0x0 ;  /* 0x0000000000087802 */ /* 0x000fe20000000f00 */
[----:B------:R0:W-:Y:S01]  /*0e80*/  STL [R28], R25 ;  /* 0x000000191c007387 */ /* 0x0001e20000100800 */
[----:B------:R-:W1:Y:S01]  /*0e90*/  LDCU.64 UR4, c[0x4][0x48] ;  /* 0x01000900ff0477ac */ /* 0x000e620008000a00 */
[----:B------:R-:W-:Y:S02]  /*0ea0*/  IMAD.MOV.U32 R6, RZ, RZ, R26 ;  /* 0x000000ffff067224 */ /* 0x000fe400078e001a */
[----:B------:R-:W-:Y:S01]  /*0eb0*/  IMAD.MOV.U32 R7, RZ, RZ, R2 ;  /* 0x000000ffff077224 */ /* 0x000fe200078e0002 */
[----:B------:R-:W2:Y:S01]  /*0ec0*/  LDC.64 R8, c[0x4][R8] ;  /* 0x0100000008087b82 */ /* 0x000ea20000000a00 */
[----:B-1----:R-:W-:Y:S01]  /*0ed0*/  IMAD.U32 R4, RZ, RZ, UR4 ;  /* 0x00000004ff047e24 */ /* 0x002fe2000f8e00ff */
[----:B0-----:R-:W-:-:S07]  /*0ee0*/  MOV R5, UR5 ;  /* 0x0000000500057c02 */ /* 0x001fce0008000f00 */
[----:B------:R-:W-:-:S07]  /*0ef0*/  LEPC R20, `(.L_x_15) ;  /* 0x000000001014794e */ /* 0x000fce0000000000 */
[----:B--2---:R-:W-:Y:S05]  /*0f00*/  CALL.ABS.NOINC R8 ;  /* 0x0000000008007343 */ /* 0x004fea0003c00000 */
.L_x_15:
[----:B------:R-:W-:Y:S05]  /*0f10*/  WARPSYNC.ALL ;  /* 0x0000000000007948 */ /* 0x000fea0003800000 */
[----:B------:R-:W0:Y:S01]  /*0f20*/  LDSM.16.M88.2 R24, [R25] ;  /* 0x000000001918783b */ /* 0x000e220000000100 */
[----:B------:R-:W-:Y:S01]  /*0f30*/  MOV R8, 0x0 ;  /* 0x0000000000087802 */ /* 0x000fe20000000f00 */
[----:B------:R-:W1:Y:S01]  /*0f40*/  LDCU.64 UR4, c[0x4][0x50] ;  /* 0x01000a00ff0477ac */ /* 0x000e620008000a00 */
[----:B------:R-:W-:Y:S01]  /*0f50*/  IMAD.MOV.U32 R6, RZ, RZ, R26 ;  /* 0x000000ffff067224 */ /* 0x000fe200078e001a */
[----:B------:R2:W-:Y:S01]  /*0f60*/  STL.64 [R28], R22 ;  /* 0x000000161c007387 */ /* 0x0005e20000100a00 */
[----:B------:R-:W-:-:S02]  /*0f70*/  IMAD.MOV.U32 R7, RZ, RZ, R2 ;  /* 0x000000ffff077224 */ /* 0x000fc400078e0002 */
[----:B------:R-:W3:Y:S01]  /*0f80*/  LDC.64 R8, c[0x4][R8] ;  /* 0x0100000008087b82 */ /* 0x000ee20000000a00 */
[----:B------:R2:W-:Y:S04]  /*0f90*/  STL [R28+0x8], RZ ;  /* 0x000008ff1c007387 */ /* 0x0005e80000100800 */
[----:B------:R2:W-:Y:S01]  /*0fa0*/  STL [R28+0x18], RZ ;  /* 0x000018ff1c007387 */ /* 0x0005e20000100800 */
[----:B-1----:R-:W-:Y:S01]  /*0fb0*/  IMAD.U32 R4, RZ, RZ, UR4 ;  /* 0x00000004ff047e24 */ /* 0x002fe2000f8e00ff */
[----:B------:R-:W-:Y:S01]  /*0fc0*/  MOV R5, UR5 ;  /* 0x0000000500057c02 */ /* 0x000fe20008000f00 */
[--C-:B0-----:R-:W-:Y:S02]  /*0fd0*/  HADD2.F32 R10, -RZ, R24.reuse.H0_H0 ;  /* 0x20000018ff0a7230 */ /* 0x101fe40000004100 */
[----:B------:R-:W-:-:S04]  /*0fe0*/  HADD2.F32 R0, -RZ, R24.H1_H1 ;  /* 0x30000018ff007230 */ /* 0x000fc80000004100 */
[----:B------:R-:W0:Y:S08]  /*0ff0*/  F2F.F64.F32 R10, R10 ;  /* 0x0000000a000a7310 */ /* 0x000e300000201800 */
[----:B------:R-:W1:Y:S01]  /*1000*/  F2F.F64.F32 R12, R0 ;  /* 0x00000000000c7310 */ /* 0x000e620000201800 */
[----:B0-----:R2:W-:Y:S04]  /*1010*/  STL.64 [R28+0x10], R10 ;  /* 0x0000100a1c007387 */ /* 0x0015e80000100a00 */
[----:B-1-3--:R2:W-:Y:S02]  /*1020*/  STL.64 [R28+0x20], R12 ;  /* 0x0000200c1c007387 */ /* 0x00a5e40000100a00 */
[----:B------:R-:W-:-:S07]  /*1030*/  LEPC R20, `(.L_x_16) ;  /* 0x000000001014794e */ /* 0x000fce0000000000 */
[----:B--2---:R-:W-:Y:S05]  /*1040*/  CALL.ABS.NOINC R8 ;  /* 0x0000000008007343 */ /* 0x004fea0003c00000 */
.L_x_16:
[--C-:B------:R-:W-:Y:S01]  /*1050*/  HADD2.F32 R10, -RZ, R25.reuse.H0_H0 ;  /* 0x20000019ff0a7230 */ /* 0x100fe20000004100 */
[----:B------:R-:W-:Y:S01]  /*1060*/  MOV R27, 0x0 ;  /* 0x00000000001b7802 */ /* 0x000fe20000000f00 */
[----:B------:R-:W-:Y:S01]  /*1070*/  HADD2.F32 R0, -RZ, R25.H1_H1 ;  /* 0x30000019ff007230 */ /* 0x000fe20000004100 */
[----:B------:R0:W-:Y:S01]  /*1080*/  STL.64 [R28], R22 ;  /* 0x000000161c007387 */ /* 0x0001e20000100a00 */
[----:B------:R-:W-:Y:S01]  /*1090*/  IMAD.MOV.U32 R3, RZ, RZ, 0x1 ;  /* 0x00000001ff037424 */ /* 0x000fe200078e00ff */
[----:B------:R0:W1:Y:S01]  /*10a0*/  LDC.64 R8, c[0x4][R27] ;  /* 0x010000001b087b82 */ /* 0x0000620000000a00 */
[----:B------:R-:W2:Y:S01]  /*10b0*/  F2F.F64.F32 R10, R10 ;  /* 0x0000000a000a7310 */ /* 0x000ea20000201800 */
[----:B------:R-:W3:Y:S01]  /*10c0*/  LDCU.64 UR4, c[0x4][0x50] ;  /* 0x01000a00ff0477ac */ /* 0x000ee20008000a00 */
[----:B------:R-:W-:Y:S01]  /*10d0*/  IMAD.MOV.U32 R6, RZ, RZ, R26 ;  /* 0x000000ffff067224 */ /* 0x000fe200078e001a */
[----:B------:R0:W-:Y:S01]  /*10e0*/  STL [R28+0x8], R3 ;  /* 0x000008031c007387 */ /* 0x0001e20000100800 */
[----:B------:R-:W-:-:S03]  /*10f0*/  MOV R7, R2 ;  /* 0x0000000200077202 */ /* 0x000fc60000000f00 */
[----:B------:R0:W-:Y:S01]  /*1100*/  STL [R28+0x18], R3 ;  /* 0x000018031c007387 */ /* 0x0001e20000100800 */
[----:B------:R-:W4:Y:S03]  /*1110*/  F2F.F64.F32 R12, R0 ;  /* 0x00000000000c7310 */ /* 0x000f260000201800 */
[----:B--2---:R0:W-:Y:S01]  /*1120*/  STL.64 [R28+0x10], R10 ;  /* 0x0000100a1c007387 */ /* 0x0041e20000100a00 */
[----:B---3--:R-:W-:Y:S01]  /*1130*/  MOV R4, UR4 ;  /* 0x0000000400047c02 */ /* 0x008fe20008000f00 */
[----:B------:R-:W-:Y:S02]  /*1140*/  IMAD.U32 R5, RZ, RZ, UR5 ;  /* 0x00000005ff057e24 */ /* 0x000fe4000f8e00ff */
[----:B----4-:R0:W-:Y:S05]  /*1150*/  STL.64 [R28+0x20], R12 ;  /* 0x0000200c1c007387 */ /* 0x0101ea0000100a00 */
[----:B------:R-:W-:-:S07]  /*1160*/  LEPC R20, `(.L_x_17) ;  /* 0x000000001014794e */ /* 0x000fce0000000000 */
[----:B01----:R-:W-:Y:S05]  /*1170*/  CALL.ABS.NOINC R8 ;  /* 0x0000000008007343 */ /* 0x003fea0003c00000 */
.L_x_17:
[----:B------:R-:W-:Y:S05]  /*1180*/  WARPSYNC.ALL ;  /* 0x0000000000007948 */ /* 0x000fea0003800000 */
[----:B------:R-:W-:Y:S01]  /*1190*/  HMMA.16816.F32 R16, R16, R24, RZ ;  /* 0x000000181010723c */ /* 0x000fe200000018ff */
[----:B------:R0:W-:Y:S01]  /*11a0*/  STL.64 [R28], R22 ;  /* 0x000000161c007387 */ /* 0x0001e20000100a00 */
[----:B------:R0:W1:Y:S01]  /*11b0*/  LDC.64 R24, c[0x4][R27] ;  /* 0x010000001b187b82 */ /* 0x0000620000000a00 */
[----:B------:R-:W2:Y:S01]  /*11c0*/  LDCU.64 UR4, c[0x4][0x58] ;  /* 0x01000b00ff0477ac */ /* 0x000ea20008000a00 */
[----:B------:R-:W-:Y:S01]  /*11d0*/  MOV R6, R26 ;  /* 0x0000001a00067202 */ /* 0x000fe20000000f00 */
[----:B------:R-:W-:-:S14]  /*11e0*/  IMAD.MOV.U32 R7, RZ, RZ, R2 ;  /* 0x000000ffff077224 */ /* 0x000fdc00078e0002 */
[----:B------:R-:W3:Y:S01]  /*11f0*/  F2F.F64.F32 R8, R16 ;  /* 0x0000001000087310 */ /* 0x000ee20000201800 */
[----:B--2---:R-:W-:Y:S02]  /*1200*/  IMAD.U32 R4, RZ, RZ, UR4 ;  /* 0x00000004ff047e24 */ /* 0x004fe4000f8e00ff */
[----:B------:R-:W-:-:S05]  /*1210*/  IMAD.U32 R5, RZ, RZ, UR5 ;  /* 0x00000005ff057e24 */ /* 0x000fca000f8e00ff */
[----:B------:R-:W2:Y:S01]  /*1220*/  F2F.F64.F32 R10, R17 ;  /* 0x00000011000a7310 */ /* 0x000ea20000201800 */
[----:B---3--:R0:W-:Y:S07]  /*1230*/  STL.64 [R28+0x8], R8 ;  /* 0x000008081c007387 */ /* 0x0081ee0000100a00 */
[----:B------:R-:W3:Y:S01]  /*1240*/  F2F.F64.F32 R12, R18 ;  /* 0x00000012000c7310 */ /* 0x000ee20000201800 */
[----:B--2---:R0:W-:Y:S07]  /*1250*/  STL.64 [R28+0x10], R10 ;  /* 0x0000100a1c007387 */ /* 0x0041ee0000100a00 */
[----:B------:R-:W2:Y:S01]  /*1260*/  F2F.F64.F32 R14, R19 ;  /* 0x00000013000e7310 */ /* 0x000ea20000201800 */
[----:B---3--:R0:W-:Y:S04]  /*1270*/  STL.64 [R28+0x18], R12 ;  /* 0x0000180c1c007387 */ /* 0x0081e80000100a00 */
[----:B-12---:R0:W-:Y:S02]  /*1280*/  STL.64 [R28+0x20], R14 ;  /* 0x0000200e1c007387 */ /* 0x0061e40000100a00 */
[----:B------:R-:W-:-:S07]  /*1290*/  LEPC R20, `(.L_x_18) ;  /* 0x000000001014794e */ /* 0x000fce0000000000 */
[----:B0-----:R-:W-:Y:S05]  /*12a0*/  CALL.ABS.NOINC R24 ;  /* 0x0000000018007343 */ /* 0x001fea0003c00000 */
.L_x_18:
[----:B------:R-:W-:Y:S05]  /*12b0*/  EXIT ;  /* 0x000000000000794d */ /* 0x000fea0003800000 */
.L_x_19:
[----:B------:R-:W-:-:S00]  /*12c0*/  BRA `(.L_x_19) ;  /* 0xfffffffc00fc7947 */ /* 0x000fc0000383ffff */
[----:B------:R-:W-:-:S00]  /*12d0*/  NOP ;  /* 0x0000000000007918 */ /* 0x000fc00000000000 */
        /* <DEDUP_REMOVED lines=10> */
.L_x_20:


//--------------------- .nv.global.init           --------------------------
	.section	.nv.global.init,"aw",@progbits
.nv.global.init:
	.type		$str$4,@object
	.size		$str$4,($str$7 - $str$4)
$str$4:
        /*0000*/ 	.byte	0x4c, 0x6f, 0x61, 0x64, 0x69, 0x6e, 0x67, 0x20, 0x41, 0x20, 0x4d, 0x61, 0x74, 0x72, 0x69, 0x78
        /*0010*/ 	.byte	0x0a, 0x00
	.type		$str$7,@object
	.size		$str$7,($str$5 - $str$7)
$str$7:
        /*0012*/ 	.byte	0x4c, 0x6f, 0x61, 0x64, 0x69, 0x6e, 0x67, 0x20, 0x42, 0x20, 0x4d, 0x61, 0x74, 0x72, 0x69, 0x78
        /*0022*/ 	.byte	0x0a, 0x00
	.type		$str$5,@object
	.size		$str$5,($str$6 - $str$5)
$str$5:
        /*0024*/ 	.byte	0x4c, 0x6f, 0x61, 0x64, 0x69, 0x6e, 0x67, 0x20, 0x41, 0x20, 0x4d, 0x61, 0x74, 0x72, 0x69, 0x78
        /*0034*/ 	.byte	0x20, 0x64, 0x6f, 0x6e, 0x65, 0x0a, 0x00
	.type		$str$6,@object
	.size		$str$6,($str$9 - $str$6)
$str$6:
        /*003b*/ 	.byte	0x54, 0x68, 0x72, 0x65, 0x61, 0x64, 0x20, 0x25, 0x64, 0x2c, 0x20, 0x25, 0x64, 0x3a, 0x20, 0x41
        /*004b*/ 	.byte	0x25, 0x64, 0x3d, 0x25, 0x66, 0x2c, 0x20, 0x41, 0x25, 0x64, 0x3d, 0x25, 0x66, 0x0a, 0x00
	.type		$str$9,@object
	.size		$str$9,($str$8 - $str$9)
$str$9:
        /*005a*/ 	.byte	0x54, 0x68, 0x72, 0x65, 0x61, 0x64, 0x20, 0x25, 0x64, 0x2c, 0x20, 0x25, 0x64, 0x3a, 0x20, 0x42
        /*006a*/ 	.byte	0x25, 0x64, 0x3d, 0x25, 0x66, 0x2c, 0x20, 0x42, 0x25, 0x64, 0x3d, 0x25, 0x66, 0x0a, 0x00
	.type		$str$8,@object
	.size		$str$8,($str$3 - $str$8)
$str$8:
        /*0079*/ 	.byte	0x53, 0x68, 0x61, 0x72, 0x65, 0x64, 0x20, 0x33, 0x32, 0x62, 0x20, 0x4d, 0x65, 0x6d, 0x6f, 0x72
        /*0089*/ 	.byte	0x79, 0x20, 0x41, 0x64, 0x64, 0x72, 0x65, 0x73, 0x73, 0x20, 0x42, 0x20, 0x30, 0x78, 0x25, 0x78
        /*0099*/ 	.byte	0x0a, 0x00
	.type		$str$3,@object
	.size		$str$3,($str$2 - $str$3)
$str$3:
        /*009b*/ 	.byte	0x53, 0x68, 0x61, 0x72, 0x65, 0x64, 0x20, 0x33, 0x32, 0x62, 0x20, 0x4d, 0x65, 0x6d, 0x6f, 0x72
        /*00ab*/ 	.byte	0x79, 0x20, 0x41, 0x64, 0x64, 0x72, 0x65, 0x73, 0x73, 0x20, 0x41, 0x20, 0x30, 0x78, 0x25, 0x78
        /*00bb*/ 	.byte	0x0a, 0x00
	.type		$str$2,@object
	.size		$str$2,($str$1 - $str$2)
$str$2:
        /*00bd*/ 	.byte	0x42, 0x54, 0x69, 0x6c, 0x65, 0x20, 0x41, 0x64, 0x64, 0x72, 0x65, 0x73, 0x73, 0x20, 0x41, 0x6c
        /*00cd*/ 	.byte	0x69, 0x67, 0x6e, 0x6d, 0x65, 0x6e, 0x74, 0x20, 0x43, 0x68, 0x65, 0x63, 0x6b, 0x3a, 0x20, 0x25
        /*00dd*/ 	.byte	0x70, 0x0a, 0x00
	.type		$str$1,@object
	.size		$str$1,($str - $str$1)
$str$1:
        /*00e0*/ 	.byte	0x41, 0x54, 0x69, 0x6c, 0x65, 0x20, 0x41, 0x64, 0x64, 0x72, 0x65, 0x73, 0x73, 0x20, 0x41, 0x6c
        /*00f0*/ 	.byte	0x69, 0x67, 0x6e, 0x6d, 0x65, 0x6e, 0x74, 0x20, 0x43, 0x68, 0x65, 0x63, 0x6b, 0x3a, 0x20, 0x25
        /*0100*/ 	.byte	0x70, 0x0a, 0x00
	.type		$str,@object
	.size		$str,($str$10 - $str)
$str:
        /*0103*/ 	.byte	0x42, 0x6c, 0x6f, 0x63, 0x6b, 0x20, 0x49, 0x6e, 0x64, 0x65, 0x78, 0x20, 0x25, 0x64, 0x2c, 0x20
        /*0113*/ 	.byte	0x25, 0x64, 0x20, 0x72, 0x75, 0x6e, 0x6e, 0x69, 0x6e, 0x67, 0x20, 0x6f, 0x6e, 0x20, 0x53, 0x4d
        /*0123*/ 	.byte	0x20, 0x25, 0x64, 0x0a, 0x00
	.type		$str$10,@object
	.size		$str$10,(.L_10 - $str$10)
$str$10:
        /*0128*/ 	.byte	0x54, 0x68, 0x72, 0x65, 0x61, 0x64, 0x20, 0x25, 0x64, 0x2c, 0x20, 0x25, 0x64, 0x3a, 0x20, 0x44
        /*0138*/ 	.byte	0x30, 0x3d, 0x25, 0x66, 0x2c, 0x20, 0x44, 0x31, 0x3d, 0x25, 0x66, 0x2c, 0x20, 0x44, 0x32, 0x3d
        /*0148*/ 	.byte	0x25, 0x66, 0x2c, 0x20, 0x44, 0x33, 0x3d, 0x25, 0x66, 0x0a, 0x00
.L_10:


//--------------------- .nv.shared._Z12MmaPtxSharedv --------------------------
	.section	.nv.shared._Z12MmaPtxSharedv,"aw",@nobits
	.sectionflags	@""
	.align	16
.nv.shared._Z12MmaPtxSharedv:
	.zero		1792


//--------------------- .nv.shared.reserved.0     --------------------------
	.section	.nv.shared.reserved.0,"aw",@nobits
	.weak		__nv_reservedSMEM_offset_0_alias
	.size		__nv_reservedSMEM_offset_0_alias, 0, 64
	.other		__nv_reservedSMEM_offset_0_alias,@"STO_CUDA_RESERVED_SHARED STV_DEFAULT"
__nv_reservedSMEM_offset_0_alias:
	.zero		0
	.zero		64


//--------------------- .nv.constant0._Z12MmaPtxSharedv --------------------------
	.section	.nv.constant0._Z12MmaPtxSharedv,"a",@progbits
	.sectionflags	@""
	.align	4
.nv.constant0._Z12MmaPtxSharedv:
	.zero		896


//--------------------- SYMBOLS --------------------------

	.type		.nv.reservedSmem.offset0,@object
	.size		.nv.reservedSmem.offset0,0x4
	.type		.nv.reservedSmem.cap,@object
	.size		.nv.reservedSmem.cap,0x4
	.type		vprintf,@function
